//
// Generated by NVIDIA NVVM Compiler
//
// Compiler Build ID: CL-36424714
// Cuda compilation tools, release 13.0, V13.0.88
// Based on NVVM 20.0.0
//

.version 9.0
.target sm_100
.address_size 64

	// .globl	_Z24Convolution2DBasicKernelPfS_iii
.const .align 4 .b8 CONST_FILTER[36];

.visible .entry _Z24Convolution2DBasicKernelPfS_iii(
	.param .u64 .ptr .align 1 _Z24Convolution2DBasicKernelPfS_iii_param_0,
	.param .u64 .ptr .align 1 _Z24Convolution2DBasicKernelPfS_iii_param_1,
	.param .u32 _Z24Convolution2DBasicKernelPfS_iii_param_2,
	.param .u32 _Z24Convolution2DBasicKernelPfS_iii_param_3,
	.param .u32 _Z24Convolution2DBasicKernelPfS_iii_param_4
)
{
	.reg .pred 	%p<88>;
	.reg .b32 	%r<74>;
	.reg .b32 	%f<90>;
	.reg .b64 	%rd<27>;

	ld.param.u64 	%rd10, [_Z24Convolution2DBasicKernelPfS_iii_param_0];
	ld.param.u32 	%r32, [_Z24Convolution2DBasicKernelPfS_iii_param_2];
	ld.param.u32 	%r33, [_Z24Convolution2DBasicKernelPfS_iii_param_3];
	ld.param.u32 	%r34, [_Z24Convolution2DBasicKernelPfS_iii_param_4];
	cvta.to.global.u64 	%rd1, %rd10;
	mov.u32 	%r35, %ctaid.x;
	mov.u32 	%r36, %ntid.x;
	mov.u32 	%r37, %tid.x;
	mad.lo.s32 	%r1, %r35, %r36, %r37;
	mov.u32 	%r38, %ctaid.y;
	mov.u32 	%r39, %ntid.y;
	mov.u32 	%r40, %tid.y;
	mad.lo.s32 	%r2, %r38, %r39, %r40;
	neg.s32 	%r3, %r32;
	setp.lt.s32 	%p2, %r32, 0;
	mov.f32 	%f79, 0f00000000;
	@%p2 bra 	$L__BB0_41;
	shl.b32 	%r41, %r32, 1;
	and.b32  	%r4, %r41, 6;
	and.b32  	%r5, %r32, 1;
	sub.s32 	%r6, 3, %r32;
	and.b32  	%r42, %r41, -8;
	neg.s32 	%r7, %r42;
	sub.s32 	%r8, %r1, %r32;
	mov.f32 	%f79, 0f00000000;
	mov.u64 	%rd12, CONST_FILTER;
	mov.u32 	%r65, %r3;
$L__BB0_2:
	setp.lt.u32 	%p3, %r32, 4;
	add.s32 	%r43, %r65, %r2;
	add.s32 	%r44, %r65, %r32;
	setp.gt.s32 	%p4, %r43, -1;
	setp.lt.s32 	%p5, %r43, %r34;
	and.pred  	%p1, %p4, %p5;
	mul.lo.s32 	%r10, %r43, %r33;
	mul.wide.s32 	%rd11, %r44, 12;
	add.s64 	%rd2, %rd12, %rd11;
	mov.u32 	%r72, %r3;
	@%p3 bra 	$L__BB0_22;
	add.s32 	%r66, %r8, %r10;
	mov.b32 	%r68, 3;
	mov.u32 	%r67, %r8;
	mov.u32 	%r69, %r7;
	mov.u32 	%r70, %r6;
$L__BB0_4:
	.pragma "nounroll";
	add.s32 	%r46, %r68, -3;
	setp.gt.s32 	%p6, %r67, -1;
	setp.lt.s32 	%p7, %r67, %r33;
	and.pred  	%p8, %p6, %p7;
	and.pred  	%p9, %p1, %p8;
	mul.wide.s32 	%rd13, %r46, 4;
	add.s64 	%rd3, %rd2, %rd13;
	mul.wide.s32 	%rd14, %r66, 4;
	add.s64 	%rd4, %rd1, %rd14;
	not.pred 	%p10, %p9;
	@%p10 bra 	$L__BB0_6;
	ld.const.f32 	%f39, [%rd3];
	ld.global.f32 	%f40, [%rd4];
	fma.rn.f32 	%f79, %f39, %f40, %f79;
$L__BB0_6:
	add.s32 	%r47, %r67, 1;
	setp.gt.s32 	%p11, %r47, -1;
	setp.lt.s32 	%p12, %r47, %r33;
	and.pred  	%p13, %p11, %p12;
	and.pred  	%p14, %p1, %p13;
	not.pred 	%p15, %p14;
	@%p15 bra 	$L__BB0_8;
	ld.const.f32 	%f41, [%rd3+4];
	ld.global.f32 	%f42, [%rd4+4];
	fma.rn.f32 	%f79, %f41, %f42, %f79;
$L__BB0_8:
	add.s32 	%r48, %r67, 2;
	setp.gt.s32 	%p16, %r48, -1;
	setp.lt.s32 	%p17, %r48, %r33;
	and.pred  	%p18, %p16, %p17;
	and.pred  	%p19, %p1, %p18;
	not.pred 	%p20, %p19;
	@%p20 bra 	$L__BB0_10;
	ld.const.f32 	%f43, [%rd3+8];
	ld.global.f32 	%f44, [%rd4+8];
	fma.rn.f32 	%f79, %f43, %f44, %f79;
$L__BB0_10:
	add.s32 	%r49, %r67, 3;
	setp.gt.s32 	%p21, %r49, -1;
	setp.lt.s32 	%p22, %r49, %r33;
	and.pred  	%p23, %p21, %p22;
	and.pred  	%p24, %p1, %p23;
	not.pred 	%p25, %p24;
	@%p25 bra 	$L__BB0_12;
	ld.const.f32 	%f45, [%rd3+12];
	ld.global.f32 	%f46, [%rd4+12];
	fma.rn.f32 	%f79, %f45, %f46, %f79;
$L__BB0_12:
	add.s32 	%r50, %r67, 4;
	setp.gt.s32 	%p26, %r50, -1;
	setp.lt.s32 	%p27, %r50, %r33;
	and.pred  	%p28, %p26, %p27;
	and.pred  	%p29, %p1, %p28;
	not.pred 	%p30, %p29;
	@%p30 bra 	$L__BB0_14;
	ld.const.f32 	%f47, [%rd3+16];
	ld.global.f32 	%f48, [%rd4+16];
	fma.rn.f32 	%f79, %f47, %f48, %f79;
$L__BB0_14:
	add.s32 	%r51, %r67, 5;
	setp.gt.s32 	%p31, %r51, -1;
	setp.lt.s32 	%p32, %r51, %r33;
	and.pred  	%p33, %p31, %p32;
	and.pred  	%p34, %p1, %p33;
	not.pred 	%p35, %p34;
	@%p35 bra 	$L__BB0_16;
	ld.const.f32 	%f49, [%rd3+20];
	ld.global.f32 	%f50, [%rd4+20];
	fma.rn.f32 	%f79, %f49, %f50, %f79;
$L__BB0_16:
	add.s32 	%r52, %r67, 6;
	setp.gt.s32 	%p36, %r52, -1;
	setp.lt.s32 	%p37, %r52, %r33;
	and.pred  	%p38, %p36, %p37;
	and.pred  	%p39, %p1, %p38;
	not.pred 	%p40, %p39;
	@%p40 bra 	$L__BB0_18;
	ld.const.f32 	%f51, [%rd3+24];
	ld.global.f32 	%f52, [%rd4+24];
	fma.rn.f32 	%f79, %f51, %f52, %f79;
$L__BB0_18:
	add.s32 	%r53, %r67, 7;
	setp.gt.s32 	%p41, %r53, -1;
	setp.lt.s32 	%p42, %r53, %r33;
	and.pred  	%p43, %p41, %p42;
	and.pred  	%p44, %p1, %p43;
	not.pred 	%p45, %p44;
	@%p45 bra 	$L__BB0_20;
	ld.const.f32 	%f53, [%rd3+28];
	ld.global.f32 	%f54, [%rd4+28];
	fma.rn.f32 	%f79, %f53, %f54, %f79;
$L__BB0_20:
	add.s32 	%r70, %r70, 8;
	add.s32 	%r69, %r69, 8;
	add.s32 	%r68, %r68, 8;
	add.s32 	%r67, %r67, 8;
	add.s32 	%r66, %r66, 8;
	setp.ne.s32 	%p46, %r69, 0;
	@%p46 bra 	$L__BB0_4;
	add.s32 	%r72, %r70, -3;
$L__BB0_22:
	setp.lt.u32 	%p47, %r4, 3;
	@%p47 bra 	$L__BB0_32;
	add.s32 	%r24, %r72, %r1;
	add.s32 	%r54, %r72, %r32;
	setp.gt.s32 	%p48, %r24, -1;
	setp.lt.s32 	%p49, %r24, %r33;
	and.pred  	%p50, %p48, %p49;
	and.pred  	%p52, %p1, %p50;
	mul.wide.s32 	%rd15, %r54, 4;
	add.s64 	%rd5, %rd2, %rd15;
	add.s32 	%r55, %r24, %r10;
	mul.wide.s32 	%rd16, %r55, 4;
	add.s64 	%rd6, %rd1, %rd16;
	not.pred 	%p53, %p52;
	@%p53 bra 	$L__BB0_25;
	ld.const.f32 	%f55, [%rd5];
	ld.global.f32 	%f56, [%rd6];
	fma.rn.f32 	%f79, %f55, %f56, %f79;
$L__BB0_25:
	add.s32 	%r56, %r24, 1;
	setp.gt.s32 	%p54, %r56, -1;
	setp.lt.s32 	%p55, %r56, %r33;
	and.pred  	%p56, %p54, %p55;
	and.pred  	%p57, %p1, %p56;
	not.pred 	%p58, %p57;
	@%p58 bra 	$L__BB0_27;
	ld.const.f32 	%f57, [%rd5+4];
	ld.global.f32 	%f58, [%rd6+4];
	fma.rn.f32 	%f79, %f57, %f58, %f79;
$L__BB0_27:
	add.s32 	%r57, %r24, 2;
	setp.gt.s32 	%p59, %r57, -1;
	setp.lt.s32 	%p60, %r57, %r33;
	and.pred  	%p61, %p59, %p60;
	and.pred  	%p62, %p1, %p61;
	not.pred 	%p63, %p62;
	@%p63 bra 	$L__BB0_29;
	ld.const.f32 	%f59, [%rd5+8];
	ld.global.f32 	%f60, [%rd6+8];
	fma.rn.f32 	%f79, %f59, %f60, %f79;
$L__BB0_29:
	add.s32 	%r58, %r24, 3;
	setp.gt.s32 	%p64, %r58, -1;
	setp.lt.s32 	%p65, %r58, %r33;
	and.pred  	%p66, %p64, %p65;
	and.pred  	%p67, %p1, %p66;
	not.pred 	%p68, %p67;
	@%p68 bra 	$L__BB0_31;
	ld.const.f32 	%f61, [%rd5+12];
	ld.global.f32 	%f62, [%rd6+12];
	fma.rn.f32 	%f79, %f61, %f62, %f79;
$L__BB0_31:
	add.s32 	%r72, %r72, 4;
$L__BB0_32:
	setp.eq.s32 	%p69, %r5, 0;
	@%p69 bra 	$L__BB0_38;
	add.s32 	%r27, %r72, %r1;
	add.s32 	%r59, %r72, %r32;
	setp.gt.s32 	%p70, %r27, -1;
	setp.lt.s32 	%p71, %r27, %r33;
	and.pred  	%p72, %p70, %p71;
	and.pred  	%p74, %p1, %p72;
	mul.wide.s32 	%rd17, %r59, 4;
	add.s64 	%rd7, %rd2, %rd17;
	add.s32 	%r60, %r27, %r10;
	mul.wide.s32 	%rd18, %r60, 4;
	add.s64 	%rd8, %rd1, %rd18;
	not.pred 	%p75, %p74;
	@%p75 bra 	$L__BB0_35;
	ld.const.f32 	%f63, [%rd7];
	ld.global.f32 	%f64, [%rd8];
	fma.rn.f32 	%f79, %f63, %f64, %f79;
$L__BB0_35:
	add.s32 	%r61, %r27, 1;
	setp.gt.s32 	%p76, %r61, -1;
	setp.lt.s32 	%p77, %r61, %r33;
	and.pred  	%p78, %p76, %p77;
	and.pred  	%p79, %p1, %p78;
	not.pred 	%p80, %p79;
	@%p80 bra 	$L__BB0_37;
	ld.const.f32 	%f65, [%rd7+4];
	ld.global.f32 	%f66, [%rd8+4];
	fma.rn.f32 	%f79, %f65, %f66, %f79;
$L__BB0_37:
	add.s32 	%r72, %r72, 2;
$L__BB0_38:
	add.s32 	%r30, %r72, %r1;
	setp.gt.s32 	%p81, %r30, -1;
	setp.lt.s32 	%p82, %r30, %r33;
	and.pred  	%p83, %p81, %p82;
	and.pred  	%p85, %p1, %p83;
	not.pred 	%p86, %p85;
	@%p86 bra 	$L__BB0_40;
	add.s32 	%r62, %r30, %r10;
	add.s32 	%r63, %r72, %r32;
	mul.wide.s32 	%rd19, %r63, 4;
	add.s64 	%rd20, %rd2, %rd19;
	ld.const.f32 	%f67, [%rd20];
	mul.wide.s32 	%rd21, %r62, 4;
	add.s64 	%rd22, %rd1, %rd21;
	ld.global.f32 	%f68, [%rd22];
	fma.rn.f32 	%f79, %f67, %f68, %f79;
$L__BB0_40:
	add.s32 	%r31, %r65, 1;
	setp.ne.s32 	%p87, %r65, %r32;
	mov.u32 	%r65, %r31;
	@%p87 bra 	$L__BB0_2;
$L__BB0_41:
	ld.param.u64 	%rd26, [_Z24Convolution2DBasicKernelPfS_iii_param_1];
	cvta.to.global.u64 	%rd23, %rd26;
	mad.lo.s32 	%r64, %r33, %r2, %r1;
	mul.wide.s32 	%rd24, %r64, 4;
	add.s64 	%rd25, %rd23, %rd24;
	st.global.f32 	[%rd25], %f79;
	ret;

}


// ===== COMPILED SASS (sm_100) =====

	.target	sm_100

	.elftype	@"ET_EXEC"


//--------------------- .note.nv.tkinfo           --------------------------
	.section	.note.nv.tkinfo,"",@"SHT_NOTE"
	.sectionflags	@"SHF_NOTE_NV_TKINFO"
	.tkinfo
        /*0018*/ 	.word	0x00000002
        /*0030*/ 	.string	""
        /*0030*/ 	.string	"ptxas"
        /*0030*/ 	.string	"Cuda compilation tools, release 13.0, V13.0.88"
        /*0030*/ 	.string	"Build cuda_13.0.r13.0/compiler.36424714_0"
        /*0030*/ 	.string	"-arch sm_100 -m 64 "



//--------------------- .note.nv.cuinfo           --------------------------
	.section	.note.nv.cuinfo,"",@"SHT_NOTE"
	.sectionflags	@"SHF_NOTE_NV_CUINFO"
        /*0018*/ 	.short	0x0002
        /*001a*/ 	.short	0x0064
        /*001c*/ 	.short	0x0082
	.zero		2


//--------------------- .nv.info                  --------------------------
	.section	.nv.info,"",@"SHT_CUDA_INFO"
	.align	4


	//----- nvinfo : EIATTR_REGCOUNT
	.align		4
        /*0000*/ 	.byte	0x04, 0x2f
        /*0002*/ 	.short	(.L_2 - .L_1)
	.align		4
.L_1:
        /*0004*/ 	.word	index@(_Z24Convolution2DBasicKernelPfS_iii)
        /*0008*/ 	.word	0x0000001c


	//----- nvinfo : EIATTR_FRAME_SIZE
	.align		4
.L_2:
        /*000c*/ 	.byte	0x04, 0x11
        /*000e*/ 	.short	(.L_4 - .L_3)
	.align		4
.L_3:
        /*0010*/ 	.word	index@(_Z24Convolution2DBasicKernelPfS_iii)
        /*0014*/ 	.word	0x00000000


	//----- nvinfo : EIATTR_MIN_STACK_SIZE
	.align		4
.L_4:
        /*0018*/ 	.byte	0x04, 0x12
        /*001a*/ 	.short	(.L_6 - .L_5)
	.align		4
.L_5:
        /*001c*/ 	.word	index@(_Z24Convolution2DBasicKernelPfS_iii)
        /*0020*/ 	.word	0x00000000
.L_6:


//--------------------- .nv.compat                --------------------------
	.section	.nv.compat,"",@"SHT_CUDA_COMPAT_INFO"
	.align	4
        /*0000*/ 	.byte	0x02, 0x09, 0x00, 0x00, 0x02, 0x02, 0x01, 0x00, 0x02, 0x05, 0x05, 0x00, 0x03, 0x07, 0x01, 0x01
        /*0010*/ 	.byte	0x02, 0x03, 0x00, 0x00, 0x02, 0x06, 0x01, 0x00, 0x04, 0x0b, 0x08, 0x00, 0x09, 0x00, 0x00, 0x00
        /*0020*/ 	.byte	0x00, 0x00, 0x00, 0x00


//--------------------- .nv.info._Z24Convolution2DBasicKernelPfS_iii --------------------------
	.section	.nv.info._Z24Convolution2DBasicKernelPfS_iii,"",@"SHT_CUDA_INFO"
	.sectionflags	@""
	.align	4


	//----- nvinfo : EIATTR_CUDA_API_VERSION
	.align		4
        /*0000*/ 	.byte	0x04, 0x37
        /*0002*/ 	.short	(.L_8 - .L_7)
.L_7:
        /*0004*/ 	.word	0x00000082


	//----- nvinfo : EIATTR_KPARAM_INFO
	.align		4
.L_8:
        /*0008*/ 	.byte	0x04, 0x17
        /*000a*/ 	.short	(.L_10 - .L_9)
.L_9:
        /*000c*/ 	.word	0x00000000
        /*0010*/ 	.short	0x0004
        /*0012*/ 	.short	0x0018
        /*0014*/ 	.byte	0x00, 0xf0, 0x11, 0x00


	//----- nvinfo : EIATTR_KPARAM_INFO
	.align		4
.L_10:
        /*0018*/ 	.byte	0x04, 0x17
        /*001a*/ 	.short	(.L_12 - .L_11)
.L_11:
        /*001c*/ 	.word	0x00000000
        /*0020*/ 	.short	0x0003
        /*0022*/ 	.short	0x0014
        /*0024*/ 	.byte	0x00, 0xf0, 0x11, 0x00


	//----- nvinfo : EIATTR_KPARAM_INFO
	.align		4
.L_12:
        /*0028*/ 	.byte	0x04, 0x17
        /*002a*/ 	.short	(.L_14 - .L_13)
.L_13:
        /*002c*/ 	.word	0x00000000
        /*0030*/ 	.short	0x0002
        /*0032*/ 	.short	0x0010
        /*0034*/ 	.byte	0x00, 0xf0, 0x11, 0x00


	//----- nvinfo : EIATTR_KPARAM_INFO
	.align		4
.L_14:
        /*0038*/ 	.byte	0x04, 0x17
        /*003a*/ 	.short	(.L_16 - .L_15)
.L_15:
        /*003c*/ 	.word	0x00000000
        /*0040*/ 	.short	0x0001
        /*0042*/ 	.short	0x0008
        /*0044*/ 	.byte	0x00, 0xf5, 0x21, 0x00


	//----- nvinfo : EIATTR_KPARAM_INFO
	.align		4
.L_16:
        /*0048*/ 	.byte	0x04, 0x17
        /*004a*/ 	.short	(.L_18 - .L_17)
.L_17:
        /*004c*/ 	.word	0x00000000
        /*0050*/ 	.short	0x0000
        /*0052*/ 	.short	0x0000
        /*0054*/ 	.byte	0x00, 0xf5, 0x21, 0x00


	//----- nvinfo : EIATTR_SPARSE_MMA_MASK
	.align		4
.L_18:
        /*0058*/ 	.byte	0x03, 0x50
        /*005a*/ 	.short	0x0000


	//----- nvinfo : EIATTR_MAXREG_COUNT
	.align		4
        /*005c*/ 	.byte	0x03, 0x1b
        /*005e*/ 	.short	0x00ff


	//----- nvinfo : EIATTR_MERCURY_ISA_VERSION
	.align		4
        /*0060*/ 	.byte	0x03, 0x5f
        /*0062*/ 	.short	0x0101


	//----- nvinfo : EIATTR_VRC_CTA_INIT_COUNT
	.align		4
        /*0064*/ 	.byte	0x02, 0x4a
	.zero		1
	.zero		1


	//----- nvinfo : EIATTR_EXIT_INSTR_OFFSETS
	.align		4
        /*0068*/ 	.byte	0x04, 0x1c
        /*006a*/ 	.short	(.L_20 - .L_19)


	//   ....[0]....
.L_19:
        /*006c*/ 	.word	0x00000c10


	//----- nvinfo : EIATTR_CRS_STACK_SIZE
	.align		4
.L_20:
        /*0070*/ 	.byte	0x04, 0x1e
        /*0072*/ 	.short	(.L_22 - .L_21)
.L_21:
        /*0074*/ 	.word	0x00000000


	//----- nvinfo : EIATTR_CBANK_PARAM_SIZE
	.align		4
.L_22:
        /*0078*/ 	.byte	0x03, 0x19
        /*007a*/ 	.short	0x001c


	//----- nvinfo : EIATTR_PARAM_CBANK
	.align		4
        /*007c*/ 	.byte	0x04, 0x0a
        /*007e*/ 	.short	(.L_24 - .L_23)
	.align		4
.L_23:
        /*0080*/ 	.word	index@(.nv.constant0._Z24Convolution2DBasicKernelPfS_iii)
        /*0084*/ 	.short	0x0380
        /*0086*/ 	.short	0x001c


	//----- nvinfo : EIATTR_SW_WAR
	.align		4
.L_24:
        /*0088*/ 	.byte	0x04, 0x36
        /*008a*/ 	.short	(.L_26 - .L_25)
.L_25:
        /*008c*/ 	.word	0x00000008
.L_26:


//--------------------- .nv.callgraph             --------------------------
	.section	.nv.callgraph,"",@"SHT_CUDA_CALLGRAPH"
	.align	4
	.sectionentsize	8
	.align		4
        /*0000*/ 	.word	0x00000000
	.align		4
        /*0004*/ 	.word	0xffffffff
	.align		4
        /*0008*/ 	.word	0x00000000
	.align		4
        /*000c*/ 	.word	0xfffffffe
	.align		4
        /*0010*/ 	.word	0x00000000
	.align		4
        /*0014*/ 	.word	0xfffffffd
	.align		4
        /*0018*/ 	.word	0x00000000
	.align		4
        /*001c*/ 	.word	0xfffffffc


//--------------------- .nv.constant3             --------------------------
	.section	.nv.constant3,"a",@progbits
	.align	4
.nv.constant3:
	.type		CONST_FILTER,@object
	.size		CONST_FILTER,(.L_0 - CONST_FILTER)
CONST_FILTER:
	.zero		36
.L_0:


//--------------------- .text._Z24Convolution2DBasicKernelPfS_iii --------------------------
	.section	.text._Z24Convolution2DBasicKernelPfS_iii,"ax",@progbits
	.align	128
        .global         _Z24Convolution2DBasicKernelPfS_iii
        .type           _Z24Convolution2DBasicKernelPfS_iii,@function
        .size           _Z24Convolution2DBasicKernelPfS_iii,(.L_x_9 - _Z24Convolution2DBasicKernelPfS_iii)
        .other          _Z24Convolution2DBasicKernelPfS_iii,@"STO_CUDA_ENTRY STV_DEFAULT"
_Z24Convolution2DBasicKernelPfS_iii:
.text._Z24Convolution2DBasicKernelPfS_iii:
[----:B------:R-:W-:Y:S01]  /*0000*/  LDC R1, c[0x0][0x37c] ;  /* 0x0000df00ff017b82 */ /* 0x000fe20000000800 */
[----:B------:R-:W0:Y:S01]  /*0010*/  S2R R3, SR_TID.X ;  /* 0x0000000000037919 */ /* 0x000e220000002100 */
[----:B------:R-:W1:Y:S06]  /*0020*/  LDCU UR7, c[0x0][0x390] ;  /* 0x00007200ff0777ac */ /* 0x000e6c0008000800 */
[----:B------:R-:W0:Y:S01]  /*0030*/  S2UR UR4, SR_CTAID.X ;  /* 0x00000000000479c3 */ /* 0x000e220000002500 */
[----:B------:R-:W2:Y:S01]  /*0040*/  S2R R5, SR_TID.Y ;  /* 0x0000000000057919 */ /* 0x000ea20000002200 */
[----:B------:R-:W3:Y:S06]  /*0050*/  LDCU.64 UR12, c[0x0][0x358] ;  /* 0x00006b00ff0c77ac */ /* 0x000eec0008000a00 */
[----:B------:R-:W0:Y:S08]  /*0060*/  LDC R2, c[0x0][0x360] ;  /* 0x0000d800ff027b82 */ /* 0x000e300000000800 */
[----:B------:R-:W2:Y:S01]  /*0070*/  S2UR UR5, SR_CTAID.Y ;  /* 0x00000000000579c3 */ /* 0x000ea20000002600 */
[----:B-1----:R-:W-:-:S07]  /*0080*/  UISETP.GE.AND UP0, UPT, UR7, URZ, UPT ;  /* 0x000000ff0700728c */ /* 0x002fce000bf06270 */
[----:B------:R-:W2:Y:S01]  /*0090*/  LDC R0, c[0x0][0x364] ;  /* 0x0000d900ff007b82 */ /* 0x000ea20000000800 */
[----:B0-----:R-:W-:Y:S02]  /*00a0*/  IMAD R2, R2, UR4, R3 ;  /* 0x0000000402027c24 */ /* 0x001fe4000f8e0203 */
[----:B--2---:R-:W-:Y:S02]  /*00b0*/  IMAD R3, R0, UR5, R5 ;  /* 0x0000000500037c24 */ /* 0x004fe4000f8e0205 */
[----:B------:R-:W-:Y:S01]  /*00c0*/  IMAD.MOV.U32 R0, RZ, RZ, RZ ;  /* 0x000000ffff007224 */ /* 0x000fe200078e00ff */
[----:B---3--:R-:W-:Y:S06]  /*00d0*/  BRA.U !UP0, `(.L_x_0) ;  /* 0x0000000908b87547 */ /* 0x008fec000b800000 */
[----:B------:R-:W-:Y:S02]  /*00e0*/  USHF.L.U32 UR4, UR7, 0x1, URZ ;  /* 0x0000000107047899 */ /* 0x000fe400080006ff */
[----:B------:R-:W-:Y:S01]  /*00f0*/  VIADD R4, R2, -UR7 ;  /* 0x8000000702047c36 */ /* 0x000fe20008000000 */
[----:B------:R-:W-:Y:S01]  /*0100*/  UIADD3 UR8, UPT, UPT, -UR7, URZ, URZ ;  /* 0x000000ff07087290 */ /* 0x000fe2000fffe1ff */
[----:B------:R-:W-:Y:S01]  /*0110*/  IMAD.MOV.U32 R0, RZ, RZ, RZ ;  /* 0x000000ffff007224 */ /* 0x000fe200078e00ff */
[----:B------:R-:W-:Y:S02]  /*0120*/  ULOP3.LUT UR6, UR4, 0xfffffff8, URZ, 0xc0, !UPT ;  /* 0xfffffff804067892 */ /* 0x000fe4000f8ec0ff */
[----:B------:R-:W-:Y:S02]  /*0130*/  ULOP3.LUT UR4, UR4, 0x6, URZ, 0xc0, !UPT ;  /* 0x0000000604047892 */ /* 0x000fe4000f8ec0ff */
[----:B------:R-:W-:Y:S02]  /*0140*/  UIADD3 UR5, UPT, UPT, -UR7, 0x3, URZ ;  /* 0x0000000307057890 */ /* 0x000fe4000fffe1ff */
[----:B------:R-:W-:-:S02]  /*0150*/  UISETP.GE.U32.AND UP0, UPT, UR4, 0x3, UPT ;  /* 0x000000030400788c */ /* 0x000fc4000bf06070 */
[----:B------:R-:W-:Y:S01]  /*0160*/  UIADD3 UR9, UPT, UPT, -UR6, URZ, URZ ;  /* 0x000000ff06097290 */ /* 0x000fe2000fffe1ff */
[----:B------:R-:W-:-:S11]  /*0170*/  UMOV UR4, UR8 ;  /* 0x0000000800047c82 */ /* 0x000fd60008000000 */
.L_x_7:
[----:B------:R-:W0:Y:S01]  /*0180*/  LDCU UR11, c[0x0][0x390] ;  /* 0x00007200ff0b77ac */ /* 0x000e220008000800 */
[----:B------:R-:W-:Y:S01]  /*0190*/  VIADD R5, R3, UR4 ;  /* 0x0000000403057c36 */ /* 0x000fe20008000000 */
[----:B------:R-:W1:Y:S01]  /*01a0*/  LDCU UR10, c[0x0][0x398] ;  /* 0x00007300ff0a77ac */ /* 0x000e620008000800 */
[----:B------:R-:W-:Y:S01]  /*01b0*/  UMOV UR7, UR4 ;  /* 0x0000000400077c82 */ /* 0x000fe20008000000 */
[----:B0-----:R-:W-:Y:S02]  /*01c0*/  UISETP.GE.U32.AND UP2, UPT, UR11, 0x4, UPT ;  /* 0x000000040b00788c */ /* 0x001fe4000bf46070 */
[----:B------:R-:W-:Y:S01]  /*01d0*/  UIADD3 UR6, UPT, UPT, UR4, UR11, URZ ;  /* 0x0000000b04067290 */ /* 0x000fe2000fffe0ff */
[C---:B-1----:R-:W-:Y:S01]  /*01e0*/  ISETP.GE.AND P0, PT, R5.reuse, UR10, PT ;  /* 0x0000000a05007c0c */ /* 0x042fe2000bf06270 */
[----:B------:R-:W-:Y:S02]  /*01f0*/  UIADD3 UR4, UPT, UPT, UR4, 0x1, URZ ;  /* 0x0000000104047890 */ /* 0x000fe4000fffe0ff */
[----:B------:R-:W-:Y:S01]  /*0200*/  UIMAD UR10, UR6, 0xc, URZ ;  /* 0x0000000c060a78a4 */ /* 0x000fe2000f8e02ff */
[----:B------:R-:W-:Y:S01]  /*0210*/  ISETP.GT.AND P0, PT, R5, -0x1, !P0 ;  /* 0xffffffff0500780c */ /* 0x000fe20004704270 */
[----:B------:R-:W-:Y:S01]  /*0220*/  UISETP.NE.AND UP1, UPT, UR7, UR11, UPT ;  /* 0x0000000b0700728c */ /* 0x000fe2000bf25270 */
[----:B------:R-:W-:Y:S01]  /*0230*/  UMOV UR6, UR8 ;  /* 0x0000000800067c82 */ /* 0x000fe20008000000 */
[----:B------:R-:W-:Y:S10]  /*0240*/  BRA.U !UP2, `(.L_x_1) ;  /* 0x000000050a287547 */ /* 0x000ff4000b800000 */
[----:B------:R-:W0:Y:S01]  /*0250*/  LDC.64 R6, c[0x0][0x380] ;  /* 0x0000e000ff067b82 */ /* 0x000e220000000a00 */
[----:B------:R-:W1:Y:S01]  /*0260*/  LDCU UR6, c[0x0][0x394] ;  /* 0x00007280ff0677ac */ /* 0x000e620008000800 */
[----:B------:R-:W-:Y:S02]  /*0270*/  IMAD.MOV.U32 R12, RZ, RZ, 0x3 ;  /* 0x00000003ff0c7424 */ /* 0x000fe400078e00ff */
[--C-:B------:R-:W-:Y:S01]  /*0280*/  IMAD.MOV.U32 R10, RZ, RZ, R4.reuse ;  /* 0x000000ffff0a7224 */ /* 0x100fe200078e0004 */
[----:B------:R-:W2:Y:S01]  /*0290*/  LDCU UR11, c[0x0][0x394] ;  /* 0x00007280ff0b77ac */ /* 0x000ea20008000800 */
[----:B------:R-:W-:Y:S01]  /*02a0*/  UMOV UR7, UR5 ;  /* 0x0000000500077c82 */ /* 0x000fe20008000000 */
[----:B-1----:R-:W-:Y:S01]  /*02b0*/  IMAD R11, R5, UR6, R4 ;  /* 0x00000006050b7c24 */ /* 0x002fe2000f8e0204 */
[----:B------:R-:W-:-:S06]  /*02c0*/  UMOV UR6, UR9 ;  /* 0x0000000900067c82 */ /* 0x000fcc0008000000 */
.L_x_2:
[C---:B--2---:R-:W-:Y:S01]  /*02d0*/  ISETP.GE.AND P3, PT, R10.reuse, UR11, PT ;  /* 0x0000000b0a007c0c */ /* 0x044fe2000bf66270 */
[----:B------:R-:W-:-:S03]  /*02e0*/  VIADD R8, R10, 0x1 ;  /* 0x000000010a087836 */ /* 0x000fc60000000000 */
[----:B------:R-:W-:Y:S02]  /*02f0*/  ISETP.GT.AND P3, PT, R10, -0x1, !P3 ;  /* 0xffffffff0a00780c */ /* 0x000fe40005f64270 */
[C---:B------:R-:W-:Y:S02]  /*0300*/  ISETP.GE.AND P2, PT, R8.reuse, UR11, PT ;  /* 0x0000000b08007c0c */ /* 0x040fe4000bf46270 */
[----:B------:R-:W-:Y:S02]  /*0310*/  PLOP3.LUT P3, PT, P0, P3, PT, 0x80, 0x8 ;  /* 0x000000000008781c */ /* 0x000fe40000767070 */
[----:B------:R-:W-:Y:S01]  /*0320*/  ISETP.GT.AND P2, PT, R8, -0x1, !P2 ;  /* 0xffffffff0800780c */ /* 0x000fe20005744270 */
[----:B0-----:R-:W-:-:S03]  /*0330*/  IMAD.WIDE R8, R11, 0x4, R6 ;  /* 0x000000040b087825 */ /* 0x001fc600078e0206 */
[----:B------:R-:W-:-:S07]  /*0340*/  PLOP3.LUT P2, PT, P0, P2, PT, 0x80, 0x8 ;  /* 0x000000000008781c */ /* 0x000fce0000745070 */
[----:B------:R-:W2:Y:S06]  /*0350*/  @P3 LDG.E R14, desc[UR12][R8.64] ;  /* 0x0000000c080e3981 */ /* 0x000eac000c1e1900 */
[----:B------:R-:W3:Y:S01]  /*0360*/  @P2 LDG.E R16, desc[UR12][R8.64+0x4] ;  /* 0x0000040c08102981 */ /* 0x000ee2000c1e1900 */
[----:B------:R-:W-:Y:S02]  /*0370*/  VIADD R13, R12, 0xfffffffd ;  /* 0xfffffffd0c0d7836 */ /* 0x000fe40000000000 */
[C---:B------:R-:W-:Y:S02]  /*0380*/  VIADD R18, R10.reuse, 0x2 ;  /* 0x000000020a127836 */ /* 0x040fe40000000000 */
[C---:B------:R-:W-:Y:S01]  /*0390*/  VIADD R19, R10.reuse, 0x3 ;  /* 0x000000030a137836 */ /* 0x040fe20000000000 */
[----:B------:R-:W-:Y:S01]  /*03a0*/  LEA R13, R13, UR10, 0x2 ;  /* 0x0000000a0d0d7c11 */ /* 0x000fe2000f8e10ff */
[----:B------:R-:W-:Y:S01]  /*03b0*/  VIADD R20, R10, 0x4 ;  /* 0x000000040a147836 */ /* 0x000fe20000000000 */
[----:B------:R-:W-:-:S02]  /*03c0*/  ISETP.GE.AND P1, PT, R18, UR11, PT ;  /* 0x0000000b12007c0c */ /* 0x000fc4000bf26270 */
[----:B------:R-:W2:Y:S01]  /*03d0*/  @P3 LDC R15, c[0x3][R13] ;  /* 0x00c000000d0f3b82 */ /* 0x000ea20000000800 */
[C---:B------:R-:W-:Y:S02]  /*03e0*/  ISETP.GE.AND P6, PT, R19.reuse, UR11, PT ;  /* 0x0000000b13007c0c */ /* 0x040fe4000bfc6270 */
[----:B------:R-:W-:Y:S01]  /*03f0*/  ISETP.GT.AND P1, PT, R18, -0x1, !P1 ;  /* 0xffffffff1200780c */ /* 0x000fe20004f24270 */
[----:B------:R-:W-:Y:S01]  /*0400*/  VIADD R18, R10, 0x5 ;  /* 0x000000050a127836 */ /* 0x000fe20000000000 */
[----:B------:R-:W-:Y:S02]  /*0410*/  ISETP.GE.AND P5, PT, R20, UR11, PT ;  /* 0x0000000b14007c0c */ /* 0x000fe4000bfa6270 */
[----:B------:R-:W-:Y:S01]  /*0420*/  ISETP.GT.AND P6, PT, R19, -0x1, !P6 ;  /* 0xffffffff1300780c */ /* 0x000fe200077c4270 */
[----:B------:R-:W3:Y:S01]  /*0430*/  @P2 LDC R17, c[0x3][R13+0x4] ;  /* 0x00c001000d112b82 */ /* 0x000ee20000000800 */
[----:B------:R-:W-:Y:S01]  /*0440*/  PLOP3.LUT P1, PT, P0, P1, PT, 0x80, 0x8 ;  /* 0x000000000008781c */ /* 0x000fe20000723070 */
[----:B------:R-:W-:Y:S01]  /*0450*/  VIADD R19, R10, 0x6 ;  /* 0x000000060a137836 */ /* 0x000fe20000000000 */
[----:B------:R-:W-:-:S02]  /*0460*/  ISETP.GT.AND P5, PT, R20, -0x1, !P5 ;  /* 0xffffffff1400780c */ /* 0x000fc40006fa4270 */
[C---:B------:R-:W-:Y:S02]  /*0470*/  ISETP.GE.AND P4, PT, R18.reuse, UR11, PT ;  /* 0x0000000b12007c0c */ /* 0x040fe4000bf86270 */
[----:B------:R-:W-:Y:S02]  /*0480*/  PLOP3.LUT P5, PT, P0, P5, PT, 0x80, 0x8 ;  /* 0x000000000008781c */ /* 0x000fe400007ab070 */
[----:B------:R-:W-:-:S04]  /*0490*/  ISETP.GT.AND P4, PT, R18, -0x1, !P4 ;  /* 0xffffffff1200780c */ /* 0x000fc80006784270 */
[----:B------:R-:W-:-:S07]  /*04a0*/  PLOP3.LUT P4, PT, P0, P4, PT, 0x80, 0x8 ;  /* 0x000000000008781c */ /* 0x000fce0000789070 */
[----:B------:R-:W4:Y:S06]  /*04b0*/  @P5 LDG.E R18, desc[UR12][R8.64+0x10] ;  /* 0x0000100c08125981 */ /* 0x000f2c000c1e1900 */
[----:B------:R-:W5:Y:S01]  /*04c0*/  @P4 LDG.E R20, desc[UR12][R8.64+0x14] ;  /* 0x0000140c08144981 */ /* 0x000f62000c1e1900 */
[----:B--2---:R-:W-:Y:S01]  /*04d0*/  @P3 FFMA R0, R15, R14, R0 ;  /* 0x0000000e0f003223 */ /* 0x004fe20000000000 */
[----:B------:R-:W-:Y:S02]  /*04e0*/  PLOP3.LUT P3, PT, P0, P6, PT, 0x80, 0x8 ;  /* 0x000000000008781c */ /* 0x000fe4000076d070 */
[----:B------:R-:W2:Y:S01]  /*04f0*/  @P1 LDG.E R14, desc[UR12][R8.64+0x8] ;  /* 0x0000080c080e1981 */ /* 0x000ea2000c1e1900 */
[----:B------:R-:W-:-:S02]  /*0500*/  ISETP.GE.AND P6, PT, R19, UR11, PT ;  /* 0x0000000b13007c0c */ /* 0x000fc4000bfc6270 */
[----:B------:R-:W-:Y:S01]  /*0510*/  IADD3 R15, PT, PT, R10, 0x7, RZ ;  /* 0x000000070a0f7810 */ /* 0x000fe20007ffe0ff */
[----:B---3--:R-:W-:Y:S01]  /*0520*/  @P2 FFMA R0, R17, R16, R0 ;  /* 0x0000001011002223 */ /* 0x008fe20000000000 */
[----:B------:R-:W-:Y:S02]  /*0530*/  ISETP.GT.AND P6, PT, R19, -0x1, !P6 ;  /* 0xffffffff1300780c */ /* 0x000fe400077c4270 */
[C---:B------:R-:W-:Y:S02]  /*0540*/  ISETP.GE.AND P2, PT, R15.reuse, UR11, PT ;  /* 0x0000000b0f007c0c */ /* 0x040fe4000bf46270 */
[----:B------:R-:W-:Y:S02]  /*0550*/  PLOP3.LUT P6, PT, P0, P6, PT, 0x80, 0x8 ;  /* 0x000000000008781c */ /* 0x000fe400007cd070 */
[----:B------:R-:W-:Y:S01]  /*0560*/  ISETP.GT.AND P2, PT, R15, -0x1, !P2 ;  /* 0xffffffff0f00780c */ /* 0x000fe20005744270 */
[----:B------:R-:W3:Y:S03]  /*0570*/  @P3 LDG.E R16, desc[UR12][R8.64+0xc] ;  /* 0x00000c0c08103981 */ /* 0x000ee6000c1e1900 */
[----:B------:R-:W-:-:S07]  /*0580*/  PLOP3.LUT P2, PT, P0, P2, PT, 0x80, 0x8 ;  /* 0x000000000008781c */ /* 0x000fce0000745070 */
[----:B------:R-:W5:Y:S06]  /*0590*/  @P6 LDG.E R22, desc[UR12][R8.64+0x18] ;  /* 0x0000180c08166981 */ /* 0x000f6c000c1e1900 */
[----:B------:R-:W5:Y:S01]  /*05a0*/  @P2 LDG.E R24, desc[UR12][R8.64+0x1c] ;  /* 0x00001c0c08182981 */ /* 0x000f62000c1e1900 */
[----:B------:R-:W2:Y:S08]  /*05b0*/  @P1 LDC R15, c[0x3][R13+0x8] ;  /* 0x00c002000d0f1b82 */ /* 0x000eb00000000800 */
[----:B------:R-:W3:Y:S08]  /*05c0*/  @P3 LDC R17, c[0x3][R13+0xc] ;  /* 0x00c003000d113b82 */ /* 0x000ef00000000800 */
[----:B------:R-:W4:Y:S08]  /*05d0*/  @P5 LDC R19, c[0x3][R13+0x10] ;  /* 0x00c004000d135b82 */ /* 0x000f300000000800 */
[----:B------:R-:W5:Y:S08]  /*05e0*/  @P4 LDC R21, c[0x3][R13+0x14] ;  /* 0x00c005000d154b82 */ /* 0x000f700000000800 */
[----:B------:R-:W0:Y:S08]  /*05f0*/  @P6 LDC R23, c[0x3][R13+0x18] ;  /* 0x00c006000d176b82 */ /* 0x000e300000000800 */
[----:B------:R-:W1:Y:S01]  /*0600*/  @P2 LDC R25, c[0x3][R13+0x1c] ;  /* 0x00c007000d192b82 */ /* 0x000e620000000800 */
[----:B------:R-:W-:-:S04]  /*0610*/  UIADD3 UR6, UPT, UPT, UR6, 0x8, URZ ;  /* 0x0000000806067890 */ /* 0x000fc8000fffe0ff */
[----:B------:R-:W-:Y:S01]  /*0620*/  UISETP.NE.AND UP2, UPT, UR6, URZ, UPT ;  /* 0x000000ff0600728c */ /* 0x000fe2000bf45270 */
[----:B------:R-:W-:Y:S02]  /*0630*/  VIADD R12, R12, 0x8 ;  /* 0x000000080c0c7836 */ /* 0x000fe40000000000 */
[----:B------:R-:W-:Y:S02]  /*0640*/  VIADD R11, R11, 0x8 ;  /* 0x000000080b0b7836 */ /* 0x000fe40000000000 */
[----:B------:R-:W-:Y:S01]  /*0650*/  VIADD R10, R10, 0x8 ;  /* 0x000000080a0a7836 */ /* 0x000fe20000000000 */
[----:B------:R-:W-:Y:S01]  /*0660*/  UIADD3 UR7, UPT, UPT, UR7, 0x8, URZ ;  /* 0x0000000807077890 */ /* 0x000fe2000fffe0ff */
[----:B--2---:R-:W-:-:S04]  /*0670*/  @P1 FFMA R0, R15, R14, R0 ;  /* 0x0000000e0f001223 */ /* 0x004fc80000000000 */
[----:B---3--:R-:W-:-:S04]  /*0680*/  @P3 FFMA R0, R17, R16, R0 ;  /* 0x0000001011003223 */ /* 0x008fc80000000000 */
[----:B----4-:R-:W-:-:S04]  /*0690*/  @P5 FFMA R0, R19, R18, R0 ;  /* 0x0000001213005223 */ /* 0x010fc80000000000 */
[----:B-----5:R-:W-:-:S04]  /*06a0*/  @P4 FFMA R0, R21, R20, R0 ;  /* 0x0000001415004223 */ /* 0x020fc80000000000 */
[----:B0-----:R-:W-:-:S04]  /*06b0*/  @P6 FFMA R0, R23, R22, R0 ;  /* 0x0000001617006223 */ /* 0x001fc80000000000 */
[----:B-1----:R-:W-:Y:S01]  /*06c0*/  @P2 FFMA R0, R25, R24, R0 ;  /* 0x0000001819002223 */ /* 0x002fe20000000000 */
[----:B------:R-:W-:Y:S06]  /*06d0*/  BRA.U UP2, `(.L_x_2) ;  /* 0xfffffff902fc7547 */ /* 0x000fec000b83ffff */
[----:B------:R-:W-:-:S12]  /*06e0*/  UIADD3 UR6, UPT, UPT, UR7, -0x3, URZ ;  /* 0xfffffffd07067890 */ /* 0x000fd8000fffe0ff */
.L_x_1:
[----:B------:R-:W0:Y:S01]  /*06f0*/  LDC R6, c[0x0][0x390] ;  /* 0x0000e400ff067b82 */ /* 0x000e220000000800 */
[----:B------:R-:W1:Y:S01]  /*0700*/  LDCU UR11, c[0x0][0x394] ;  /* 0x00007280ff0b77ac */ /* 0x000e620008000800 */
[----:B0-----:R-:W-:Y:S01]  /*0710*/  LOP3.LUT P5, RZ, R6, 0x1, RZ, 0xc0, !PT ;  /* 0x0000000106ff7812 */ /* 0x001fe200078ac0ff */
[----:B-1----:R-:W-:-:S12]  /*0720*/  BRA.U !UP0, `(.L_x_3) ;  /* 0x00000001088c7547 */ /* 0x002fd8000b800000 */
[----:B------:R-:W0:Y:S01]  /*0730*/  LDC.64 R8, c[0x0][0x390] ;  /* 0x0000e400ff087b82 */ /* 0x000e220000000a00 */
[----:B------:R-:W-:-:S04]  /*0740*/  VIADD R16, R2, UR6 ;  /* 0x0000000602107c36 */ /* 0x000fc80008000000 */
[C---:B------:R-:W-:Y:S02]  /*0750*/  VIADD R12, R16.reuse, 0x1 ;  /* 0x00000001100c7836 */ /* 0x040fe40000000000 */
[C---:B------:R-:W-:Y:S01]  /*0760*/  VIADD R14, R16.reuse, 0x2 ;  /* 0x00000002100e7836 */ /* 0x040fe20000000000 */
[----:B------:R-:W1:Y:S01]  /*0770*/  LDC.64 R10, c[0x0][0x380] ;  /* 0x0000e000ff0a7b82 */ /* 0x000e620000000a00 */
[-C--:B0-----:R-:W-:Y:S01]  /*0780*/  ISETP.GE.AND P1, PT, R16, R9.reuse, PT ;  /* 0x000000091000720c */ /* 0x081fe20003f26270 */
[-C--:B------:R-:W-:Y:S01]  /*0790*/  IMAD R7, R5, R9.reuse, R16 ;  /* 0x0000000905077224 */ /* 0x080fe200078e0210 */
[-C--:B------:R-:W-:Y:S02]  /*07a0*/  ISETP.GE.AND P2, PT, R12, R9.reuse, PT ;  /* 0x000000090c00720c */ /* 0x080fe40003f46270 */
[----:B------:R-:W-:Y:S02]  /*07b0*/  ISETP.GT.AND P1, PT, R16, -0x1, !P1 ;  /* 0xffffffff1000780c */ /* 0x000fe40004f24270 */
[----:B------:R-:W-:Y:S01]  /*07c0*/  ISETP.GT.AND P2, PT, R12, -0x1, !P2 ;  /* 0xffffffff0c00780c */ /* 0x000fe20005744270 */
[----:B------:R-:W-:Y:S01]  /*07d0*/  VIADD R12, R16, 0x3 ;  /* 0x00000003100c7836 */ /* 0x000fe20000000000 */
[----:B------:R-:W-:Y:S01]  /*07e0*/  ISETP.GE.AND P3, PT, R14, R9, PT ;  /* 0x000000090e00720c */ /* 0x000fe20003f66270 */
[----:B-1----:R-:W-:Y:S01]  /*07f0*/  IMAD.WIDE R10, R7, 0x4, R10 ;  /* 0x00000004070a7825 */ /* 0x002fe200078e020a */
[----:B------:R-:W-:-:S02]  /*0800*/  PLOP3.LUT P1, PT, P0, P1, PT, 0x80, 0x8 ;  /* 0x000000000008781c */ /* 0x000fc40000723070 */
[----:B------:R-:W-:Y:S02]  /*0810*/  ISETP.GE.AND P4, PT, R12, R9, PT ;  /* 0x000000090c00720c */ /* 0x000fe40003f86270 */
[----:B------:R-:W-:Y:S02]  /*0820*/  ISETP.GT.AND P3, PT, R14, -0x1, !P3 ;  /* 0xffffffff0e00780c */ /* 0x000fe40005f64270 */
[----:B------:R-:W-:Y:S02]  /*0830*/  PLOP3.LUT P2, PT, P0, P2, PT, 0x80, 0x8 ;  /* 0x000000000008781c */ /* 0x000fe40000745070 */
[----:B------:R-:W-:Y:S02]  /*0840*/  ISETP.GT.AND P4, PT, R12, -0x1, !P4 ;  /* 0xffffffff0c00780c */ /* 0x000fe40006784270 */
[----:B------:R-:W-:Y:S02]  /*0850*/  PLOP3.LUT P3, PT, P0, P3, PT, 0x80, 0x8 ;  /* 0x000000000008781c */ /* 0x000fe40000767070 */
[----:B------:R-:W-:Y:S01]  /*0860*/  PLOP3.LUT P4, PT, P0, P4, PT, 0x80, 0x8 ;  /* 0x000000000008781c */ /* 0x000fe20000789070 */
[----:B------:R-:W2:Y:S06]  /*0870*/  @P1 LDG.E R9, desc[UR12][R10.64] ;  /* 0x0000000c0a091981 */ /* 0x000eac000c1e1900 */
[----:B------:R-:W3:Y:S04]  /*0880*/  @P2 LDG.E R12, desc[UR12][R10.64+0x4] ;  /* 0x0000040c0a0c2981 */ /* 0x000ee8000c1e1900 */
[----:B------:R-:W4:Y:S04]  /*0890*/  @P3 LDG.E R14, desc[UR12][R10.64+0x8] ;  /* 0x0000080c0a0e3981 */ /* 0x000f28000c1e1900 */
[----:B------:R-:W5:Y:S01]  /*08a0*/  @P4 LDG.E R16, desc[UR12][R10.64+0xc] ;  /* 0x00000c0c0a104981 */ /* 0x000f62000c1e1900 */
[----:B------:R-:W-:Y:S01]  /*08b0*/  IADD3 R8, PT, PT, R8, UR6, RZ ;  /* 0x0000000608087c10 */ /* 0x000fe2000fffe0ff */
[----:B------:R-:W-:-:S03]  /*08c0*/  UIADD3 UR6, UPT, UPT, UR6, 0x4, URZ ;  /* 0x0000000406067890 */ /* 0x000fc6000fffe0ff */
[----:B------:R-:W-:-:S04]  /*08d0*/  LEA R8, R8, UR10, 0x2 ;  /* 0x0000000a08087c11 */ /* 0x000fc8000f8e10ff */
[----:B------:R-:W2:Y:S08]  /*08e0*/  @P1 LDC R7, c[0x3][R8] ;  /* 0x00c0000008071b82 */ /* 0x000eb00000000800 */
[----:B------:R-:W3:Y:S08]  /*08f0*/  @P2 LDC R13, c[0x3][R8+0x4] ;  /* 0x00c00100080d2b82 */ /* 0x000ef00000000800 */
[----:B------:R-:W4:Y:S08]  /*0900*/  @P3 LDC R15, c[0x3][R8+0x8] ;  /* 0x00c00200080f3b82 */ /* 0x000f300000000800 */
[----:B------:R-:W5:Y:S01]  /*0910*/  @P4 LDC R17, c[0x3][R8+0xc] ;  /* 0x00c0030008114b82 */ /* 0x000f620000000800 */
[----:B--2---:R-:W-:-:S04]  /*0920*/  @P1 FFMA R0, R7, R9, R0 ;  /* 0x0000000907001223 */ /* 0x004fc80000000000 */
[----:B---3--:R-:W-:-:S04]  /*0930*/  @P2 FFMA R0, R13, R12, R0 ;  /* 0x0000000c0d002223 */ /* 0x008fc80000000000 */
[----:B----4-:R-:W-:-:S04]  /*0940*/  @P3 FFMA R0, R15, R14, R0 ;  /* 0x0000000e0f003223 */ /* 0x010fc80000000000 */
[----:B-----5:R-:W-:-:S07]  /*0950*/  @P4 FFMA R0, R17, R16, R0 ;  /* 0x0000001011004223 */ /* 0x020fce0000000000 */
.L_x_3:
[----:B------:R-:W-:Y:S05]  /*0960*/  @!P5 BRA `(.L_x_4) ;  /* 0x000000000054d947 */ /* 0x000fea0003800000 */
[----:B------:R-:W0:Y:S01]  /*0970*/  LDCU UR7, c[0x0][0x394] ;  /* 0x00007280ff0777ac */ /* 0x000e220008000800 */
[----:B------:R-:W1:Y:S01]  /*0980*/  LDC.64 R8, c[0x0][0x380] ;  /* 0x0000e000ff087b82 */ /* 0x000e620000000a00 */
[----:B------:R-:W-:-:S04]  /*0990*/  VIADD R10, R2, UR6 ;  /* 0x00000006020a7c36 */ /* 0x000fc80008000000 */
[C---:B------:R-:W-:Y:S01]  /*09a0*/  VIADD R7, R10.reuse, 0x1 ;  /* 0x000000010a077836 */ /* 0x040fe20000000000 */
[----:B0-----:R-:W-:-:S04]  /*09b0*/  ISETP.GE.AND P1, PT, R10, UR7, PT ;  /* 0x000000070a007c0c */ /* 0x001fc8000bf26270 */
[C---:B------:R-:W-:Y:S02]  /*09c0*/  ISETP.GE.AND P2, PT, R7.reuse, UR7, PT ;  /* 0x0000000707007c0c */ /* 0x040fe4000bf46270 */
[----:B------:R-:W-:Y:S02]  /*09d0*/  ISETP.GT.AND P1, PT, R10, -0x1, !P1 ;  /* 0xffffffff0a00780c */ /* 0x000fe40004f24270 */
[----:B------:R-:W-:Y:S01]  /*09e0*/  ISETP.GT.AND P2, PT, R7, -0x1, !P2 ;  /* 0xffffffff0700780c */ /* 0x000fe20005744270 */
[----:B------:R-:W-:Y:S01]  /*09f0*/  IMAD R7, R5, UR7, R10 ;  /* 0x0000000705077c24 */ /* 0x000fe2000f8e020a */
[----:B------:R-:W-:Y:S02]  /*0a00*/  PLOP3.LUT P1, PT, P0, P1, PT, 0x80, 0x8 ;  /* 0x000000000008781c */ /* 0x000fe40000723070 */
[----:B------:R-:W-:Y:S01]  /*0a10*/  PLOP3.LUT P2, PT, P0, P2, PT, 0x80, 0x8 ;  /* 0x000000000008781c */ /* 0x000fe20000745070 */
[----:B-1----:R-:W-:-:S10]  /*0a20*/  IMAD.WIDE R8, R7, 0x4, R8 ;  /* 0x0000000407087825 */ /* 0x002fd400078e0208 */
[----:B------:R-:W2:Y:S04]  /*0a30*/  @P1 LDG.E R10, desc[UR12][R8.64] ;  /* 0x0000000c080a1981 */ /* 0x000ea8000c1e1900 */
[----:B------:R-:W3:Y:S01]  /*0a40*/  @P2 LDG.E R12, desc[UR12][R8.64+0x4] ;  /* 0x0000040c080c2981 */ /* 0x000ee2000c1e1900 */
[----:B------:R-:W-:Y:S01]  /*0a50*/  VIADD R7, R6, UR6 ;  /* 0x0000000606077c36 */ /* 0x000fe20008000000 */
[----:B------:R-:W-:-:S04]  /*0a60*/  UIADD3 UR6, UPT, UPT, UR6, 0x2, URZ ;  /* 0x0000000206067890 */ /* 0x000fc8000fffe0ff */
[----:B------:R-:W-:-:S04]  /*0a70*/  LEA R13, R7, UR10, 0x2 ;  /* 0x0000000a070d7c11 */ /* 0x000fc8000f8e10ff */
[----:B------:R-:W2:Y:S08]  /*0a80*/  @P1 LDC R7, c[0x3][R13] ;  /* 0x00c000000d071b82 */ /* 0x000eb00000000800 */
[----:B------:R-:W3:Y:S01]  /*0a90*/  @P2 LDC R11, c[0x3][R13+0x4] ;  /* 0x00c001000d0b2b82 */ /* 0x000ee20000000800 */
[----:B--2---:R-:W-:-:S04]  /*0aa0*/  @P1 FFMA R0, R7, R10, R0 ;  /* 0x0000000a07001223 */ /* 0x004fc80000000000 */
[----:B---3--:R-:W-:-:S07]  /*0ab0*/  @P2 FFMA R0, R11, R12, R0 ;  /* 0x0000000c0b002223 */ /* 0x008fce0000000000 */
.L_x_4:
[----:B------:R-:W-:Y:S01]  /*0ac0*/  VIADD R10, R2, UR6 ;  /* 0x00000006020a7c36 */ /* 0x000fe20008000000 */
[----:B------:R-:W-:Y:S04]  /*0ad0*/  BSSY.RECONVERGENT B0, `(.L_x_5) ;  /* 0x000000d000007945 */ /* 0x000fe80003800200 */
[----:B------:R-:W-:-:S04]  /*0ae0*/  ISETP.GE.AND P1, PT, R10, UR11, PT ;  /* 0x0000000b0a007c0c */ /* 0x000fc8000bf26270 */
[----:B------:R-:W-:-:S04]  /*0af0*/  ISETP.GT.AND P1, PT, R10, -0x1, !P1 ;  /* 0xffffffff0a00780c */ /* 0x000fc80004f24270 */
[----:B------:R-:W-:-:S13]  /*0b00*/  PLOP3.LUT P1, PT, P0, P1, PT, 0x80, 0x8 ;  /* 0x000000000008781c */ /* 0x000fda0000723070 */
[----:B------:R-:W-:Y:S05]  /*0b10*/  @!P1 BRA `(.L_x_6) ;  /* 0x0000000000209947 */ /* 0x000fea0003800000 */
[----:B------:R-:W0:Y:S01]  /*0b20*/  LDC.64 R8, c[0x0][0x380] ;  /* 0x0000e000ff087b82 */ /* 0x000e220000000a00 */
[----:B------:R-:W-:-:S04]  /*0b30*/  IMAD R5, R5, UR11, R10 ;  /* 0x0000000b05057c24 */ /* 0x000fc8000f8e020a */
[----:B0-----:R-:W-:-:S06]  /*0b40*/  IMAD.WIDE R8, R5, 0x4, R8 ;  /* 0x0000000405087825 */ /* 0x001fcc00078e0208 */
[----:B------:R-:W2:Y:S01]  /*0b50*/  LDG.E R8, desc[UR12][R8.64] ;  /* 0x0000000c08087981 */ /* 0x000ea2000c1e1900 */
[----:B------:R-:W-:-:S05]  /*0b60*/  VIADD R6, R6, UR6 ;  /* 0x0000000606067c36 */ /* 0x000fca0008000000 */
[----:B------:R-:W-:-:S04]  /*0b70*/  LEA R6, R6, UR10, 0x2 ;  /* 0x0000000a06067c11 */ /* 0x000fc8000f8e10ff */
[----:B------:R-:W2:Y:S02]  /*0b80*/  LDC R5, c[0x3][R6] ;  /* 0x00c0000006057b82 */ /* 0x000ea40000000800 */
[----:B--2---:R-:W-:-:S07]  /*0b90*/  FFMA R0, R5, R8, R0 ;  /* 0x0000000805007223 */ /* 0x004fce0000000000 */
.L_x_6:
[----:B------:R-:W-:Y:S05]  /*0ba0*/  BSYNC.RECONVERGENT B0 ;  /* 0x0000000000007941 */ /* 0x000fea0003800200 */
.L_x_5:
[----:B------:R-:W-:Y:S05]  /*0bb0*/  BRA.U UP1, `(.L_x_7) ;  /* 0xfffffff501707547 */ /* 0x000fea000b83ffff */
.L_x_0:
[----:B------:R-:W0:Y:S01]  /*0bc0*/  LDC.64 R4, c[0x0][0x388] ;  /* 0x0000e200ff047b82 */ /* 0x000e220000000a00 */
[----:B------:R-:W1:Y:S02]  /*0bd0*/  LDCU UR6, c[0x0][0x394] ;  /* 0x00007280ff0677ac */ /* 0x000e640008000800 */
[----:B-1----:R-:W-:-:S04]  /*0be0*/  IMAD R3, R3, UR6, R2 ;  /* 0x0000000603037c24 */ /* 0x002fc8000f8e0202 */
[----:B0-----:R-:W-:-:S05]  /*0bf0*/  IMAD.WIDE R2, R3, 0x4, R4 ;  /* 0x0000000403027825 */ /* 0x001fca00078e0204 */
[----:B------:R-:W-:Y:S01]  /*0c00*/  STG.E desc[UR12][R2.64], R0 ;  /* 0x0000000002007986 */ /* 0x000fe2000c10190c */
[----:B------:R-:W-:Y:S05]  /*0c10*/  EXIT ;  /* 0x000000000000794d */ /* 0x000fea0003800000 */
.L_x_8:
[----:B------:R-:W-:-:S00]  /*0c20*/  BRA `(.L_x_8) ;  /* 0xfffffffc00fc7947 */ /* 0x000fc0000383ffff */
[----:B------:R-:W-:-:S00]  /*0c30*/  NOP ;  /* 0x0000000000007918 */ /* 0x000fc00000000000 */
        /* <DEDUP_REMOVED lines=12> */
.L_x_9:


//--------------------- .nv.shared.reserved.0     --------------------------
	.section	.nv.shared.reserved.0,"aw",@nobits
	.weak		__nv_reservedSMEM_offset_0_alias
	.size		__nv_reservedSMEM_offset_0_alias, 0, 64
	.other		__nv_reservedSMEM_offset_0_alias,@"STO_CUDA_RESERVED_SHARED STV_DEFAULT"
__nv_reservedSMEM_offset_0_alias:
	.zero		0
	.zero		64


//--------------------- .nv.constant0._Z24Convolution2DBasicKernelPfS_iii --------------------------
	.section	.nv.constant0._Z24Convolution2DBasicKernelPfS_iii,"a",@progbits
	.sectionflags	@""
	.align	4
.nv.constant0._Z24Convolution2DBasicKernelPfS_iii:
	.zero		924


//--------------------- SYMBOLS --------------------------

	.type		.nv.reservedSmem.offset0,@object
	.size		.nv.reservedSmem.offset0,0x4
